//
// Generated by NVIDIA NVVM Compiler
//
// Compiler Build ID: CL-36424714
// Cuda compilation tools, release 13.0, V13.0.88
// Based on NVVM 20.0.0
//

.version 9.0
.target sm_100
.address_size 64

	// .globl	_Z9vectorAddPfS_S_i

.visible .entry _Z9vectorAddPfS_S_i(
	.param .u64 .ptr .align 1 _Z9vectorAddPfS_S_i_param_0,
	.param .u64 .ptr .align 1 _Z9vectorAddPfS_S_i_param_1,
	.param .u64 .ptr .align 1 _Z9vectorAddPfS_S_i_param_2,
	.param .u32 _Z9vectorAddPfS_S_i_param_3
)
{
	.reg .pred 	%p<2>;
	.reg .b32 	%r<6>;
	.reg .b32 	%f<4>;
	.reg .b64 	%rd<11>;

	ld.param.u64 	%rd1, [_Z9vectorAddPfS_S_i_param_0];
	ld.param.u64 	%rd2, [_Z9vectorAddPfS_S_i_param_1];
	ld.param.u64 	%rd3, [_Z9vectorAddPfS_S_i_param_2];
	ld.param.u32 	%r2, [_Z9vectorAddPfS_S_i_param_3];
	mov.u32 	%r3, %tid.x;
	mov.u32 	%r4, %ntid.x;
	mov.u32 	%r5, %ctaid.x;
	mad.lo.s32 	%r1, %r4, %r5, %r3;
	setp.ge.s32 	%p1, %r1, %r2;
	@%p1 bra 	$L__BB0_2;
	cvta.to.global.u64 	%rd4, %rd1;
	cvta.to.global.u64 	%rd5, %rd2;
	cvta.to.global.u64 	%rd6, %rd3;
	mul.wide.s32 	%rd7, %r1, 4;
	add.s64 	%rd8, %rd4, %rd7;
	ld.global.f32 	%f1, [%rd8];
	add.s64 	%rd9, %rd5, %rd7;
	ld.global.f32 	%f2, [%rd9];
	add.f32 	%f3, %f1, %f2;
	add.s64 	%rd10, %rd6, %rd7;
	st.global.f32 	[%rd10], %f3;
$L__BB0_2:
	ret;

}


// ===== COMPILED SASS (sm_100) =====

	.target	sm_100

	.elftype	@"ET_EXEC"


//--------------------- .note.nv.tkinfo           --------------------------
	.section	.note.nv.tkinfo,"",@"SHT_NOTE"
	.sectionflags	@"SHF_NOTE_NV_TKINFO"
	.tkinfo
        /*0018*/ 	.word	0x00000002
        /*0030*/ 	.string	""
        /*0030*/ 	.string	"ptxas"
        /*0030*/ 	.string	"Cuda compilation tools, release 13.0, V13.0.88"
        /*0030*/ 	.string	"Build cuda_13.0.r13.0/compiler.36424714_0"
        /*0030*/ 	.string	"-arch sm_100 -m 64 "



//--------------------- .note.nv.cuinfo           --------------------------
	.section	.note.nv.cuinfo,"",@"SHT_NOTE"
	.sectionflags	@"SHF_NOTE_NV_CUINFO"
        /*0018*/ 	.short	0x0002
        /*001a*/ 	.short	0x0064
        /*001c*/ 	.short	0x0082
	.zero		2


//--------------------- .nv.info                  --------------------------
	.section	.nv.info,"",@"SHT_CUDA_INFO"
	.align	4


	//----- nvinfo : EIATTR_REGCOUNT
	.align		4
        /*0000*/ 	.byte	0x04, 0x2f
        /*0002*/ 	.short	(.L_1 - .L_0)
	.align		4
.L_0:
        /*0004*/ 	.word	index@(_Z9vectorAddPfS_S_i)
        /*0008*/ 	.word	0x0000000c


	//----- nvinfo : EIATTR_FRAME_SIZE
	.align		4
.L_1:
        /*000c*/ 	.byte	0x04, 0x11
        /*000e*/ 	.short	(.L_3 - .L_2)
	.align		4
.L_2:
        /*0010*/ 	.word	index@(_Z9vectorAddPfS_S_i)
        /*0014*/ 	.word	0x00000000


	//----- nvinfo : EIATTR_MIN_STACK_SIZE
	.align		4
.L_3:
        /*0018*/ 	.byte	0x04, 0x12
        /*001a*/ 	.short	(.L_5 - .L_4)
	.align		4
.L_4:
        /*001c*/ 	.word	index@(_Z9vectorAddPfS_S_i)
        /*0020*/ 	.word	0x00000000
.L_5:


//--------------------- .nv.compat                --------------------------
	.section	.nv.compat,"",@"SHT_CUDA_COMPAT_INFO"
	.align	4
        /*0000*/ 	.byte	0x02, 0x09, 0x00, 0x00, 0x02, 0x02, 0x01, 0x00, 0x02, 0x05, 0x05, 0x00, 0x03, 0x07, 0x01, 0x01
        /*0010*/ 	.byte	0x02, 0x03, 0x00, 0x00, 0x02, 0x06, 0x01, 0x00, 0x04, 0x0b, 0x08, 0x00, 0x09, 0x00, 0x00, 0x00
        /*0020*/ 	.byte	0x00, 0x00, 0x00, 0x00


//--------------------- .nv.info._Z9vectorAddPfS_S_i --------------------------
	.section	.nv.info._Z9vectorAddPfS_S_i,"",@"SHT_CUDA_INFO"
	.sectionflags	@""
	.align	4


	//----- nvinfo : EIATTR_CUDA_API_VERSION
	.align		4
        /*0000*/ 	.byte	0x04, 0x37
        /*0002*/ 	.short	(.L_7 - .L_6)
.L_6:
        /*0004*/ 	.word	0x00000082


	//----- nvinfo : EIATTR_KPARAM_INFO
	.align		4
.L_7:
        /*0008*/ 	.byte	0x04, 0x17
        /*000a*/ 	.short	(.L_9 - .L_8)
.L_8:
        /*000c*/ 	.word	0x00000000
        /*0010*/ 	.short	0x0003
        /*0012*/ 	.short	0x0018
        /*0014*/ 	.byte	0x00, 0xf0, 0x11, 0x00


	//----- nvinfo : EIATTR_KPARAM_INFO
	.align		4
.L_9:
        /*0018*/ 	.byte	0x04, 0x17
        /*001a*/ 	.short	(.L_11 - .L_10)
.L_10:
        /*001c*/ 	.word	0x00000000
        /*0020*/ 	.short	0x0002
        /*0022*/ 	.short	0x0010
        /*0024*/ 	.byte	0x00, 0xf5, 0x21, 0x00


	//----- nvinfo : EIATTR_KPARAM_INFO
	.align		4
.L_11:
        /*0028*/ 	.byte	0x04, 0x17
        /*002a*/ 	.short	(.L_13 - .L_12)
.L_12:
        /*002c*/ 	.word	0x00000000
        /*0030*/ 	.short	0x0001
        /*0032*/ 	.short	0x0008
        /*0034*/ 	.byte	0x00, 0xf5, 0x21, 0x00


	//----- nvinfo : EIATTR_KPARAM_INFO
	.align		4
.L_13:
        /*0038*/ 	.byte	0x04, 0x17
        /*003a*/ 	.short	(.L_15 - .L_14)
.L_14:
        /*003c*/ 	.word	0x00000000
        /*0040*/ 	.short	0x0000
        /*0042*/ 	.short	0x0000
        /*0044*/ 	.byte	0x00, 0xf5, 0x21, 0x00


	//----- nvinfo : EIATTR_SPARSE_MMA_MASK
	.align		4
.L_15:
        /*0048*/ 	.byte	0x03, 0x50
        /*004a*/ 	.short	0x0000


	//----- nvinfo : EIATTR_MAXREG_COUNT
	.align		4
        /*004c*/ 	.byte	0x03, 0x1b
        /*004e*/ 	.short	0x00ff


	//----- nvinfo : EIATTR_MERCURY_ISA_VERSION
	.align		4
        /*0050*/ 	.byte	0x03, 0x5f
        /*0052*/ 	.short	0x0101


	//----- nvinfo : EIATTR_VRC_CTA_INIT_COUNT
	.align		4
        /*0054*/ 	.byte	0x02, 0x4a
	.zero		1
	.zero		1


	//----- nvinfo : EIATTR_EXIT_INSTR_OFFSETS
	.align		4
        /*0058*/ 	.byte	0x04, 0x1c
        /*005a*/ 	.short	(.L_17 - .L_16)


	//   ....[0]....
.L_16:
        /*005c*/ 	.word	0x00000070


	//   ....[1]....
        /*0060*/ 	.word	0x00000130


	//----- nvinfo : EIATTR_CBANK_PARAM_SIZE
	.align		4
.L_17:
        /*0064*/ 	.byte	0x03, 0x19
        /*0066*/ 	.short	0x001c


	//----- nvinfo : EIATTR_PARAM_CBANK
	.align		4
        /*0068*/ 	.byte	0x04, 0x0a
        /*006a*/ 	.short	(.L_19 - .L_18)
	.align		4
.L_18:
        /*006c*/ 	.word	index@(.nv.constant0._Z9vectorAddPfS_S_i)
        /*0070*/ 	.short	0x0380
        /*0072*/ 	.short	0x001c


	//----- nvinfo : EIATTR_SW_WAR
	.align		4
.L_19:
        /*0074*/ 	.byte	0x04, 0x36
        /*0076*/ 	.short	(.L_21 - .L_20)
.L_20:
        /*0078*/ 	.word	0x00000008
.L_21:


//--------------------- .nv.callgraph             --------------------------
	.section	.nv.callgraph,"",@"SHT_CUDA_CALLGRAPH"
	.align	4
	.sectionentsize	8
	.align		4
        /*0000*/ 	.word	0x00000000
	.align		4
        /*0004*/ 	.word	0xffffffff
	.align		4
        /*0008*/ 	.word	0x00000000
	.align		4
        /*000c*/ 	.word	0xfffffffe
	.align		4
        /*0010*/ 	.word	0x00000000
	.align		4
        /*0014*/ 	.word	0xfffffffd
	.align		4
        /*0018*/ 	.word	0x00000000
	.align		4
        /*001c*/ 	.word	0xfffffffc


//--------------------- .text._Z9vectorAddPfS_S_i --------------------------
	.section	.text._Z9vectorAddPfS_S_i,"ax",@progbits
	.align	128
        .global         _Z9vectorAddPfS_S_i
        .type           _Z9vectorAddPfS_S_i,@function
        .size           _Z9vectorAddPfS_S_i,(.L_x_1 - _Z9vectorAddPfS_S_i)
        .other          _Z9vectorAddPfS_S_i,@"STO_CUDA_ENTRY STV_DEFAULT"
_Z9vectorAddPfS_S_i:
.text._Z9vectorAddPfS_S_i:
[----:B------:R-:W-:Y:S01]  /*0000*/  LDC R1, c[0x0][0x37c] ;  /* 0x0000df00ff017b82 */ /* 0x000fe20000000800 */
[----:B------:R-:W0:Y:S01]  /*0010*/  S2R R9, SR_TID.X ;  /* 0x0000000000097919 */ /* 0x000e220000002100 */
[----:B------:R-:W0:Y:S01]  /*0020*/  LDCU UR4, c[0x0][0x360] ;  /* 0x00006c00ff0477ac */ /* 0x000e220008000800 */
[----:B------:R-:W0:Y:S01]  /*0030*/  S2R R0, SR_CTAID.X ;  /* 0x0000000000007919 */ /* 0x000e220000002500 */
[----:B------:R-:W1:Y:S01]  /*0040*/  LDCU UR5, c[0x0][0x398] ;  /* 0x00007300ff0577ac */ /* 0x000e620008000800 */
[----:B0-----:R-:W-:-:S05]  /*0050*/  IMAD R9, R0, UR4, R9 ;  /* 0x0000000400097c24 */ /* 0x001fca000f8e0209 */
[----:B-1----:R-:W-:-:S13]  /*0060*/  ISETP.GE.AND P0, PT, R9, UR5, PT ;  /* 0x0000000509007c0c */ /* 0x002fda000bf06270 */
[----:B------:R-:W-:Y:S05]  /*0070*/  @P0 EXIT ;  /* 0x000000000000094d */ /* 0x000fea0003800000 */
[----:B------:R-:W0:Y:S01]  /*0080*/  LDC.64 R2, c[0x0][0x380] ;  /* 0x0000e000ff027b82 */ /* 0x000e220000000a00 */
[----:B------:R-:W1:Y:S07]  /*0090*/  LDCU.64 UR4, c[0x0][0x358] ;  /* 0x00006b00ff0477ac */ /* 0x000e6e0008000a00 */
[----:B------:R-:W2:Y:S08]  /*00a0*/  LDC.64 R4, c[0x0][0x388] ;  /* 0x0000e200ff047b82 */ /* 0x000eb00000000a00 */
[----:B------:R-:W3:Y:S01]  /*00b0*/  LDC.64 R6, c[0x0][0x390] ;  /* 0x0000e400ff067b82 */ /* 0x000ee20000000a00 */
[----:B0-----:R-:W-:-:S06]  /*00c0*/  IMAD.WIDE R2, R9, 0x4, R2 ;  /* 0x0000000409027825 */ /* 0x001fcc00078e0202 */
[----:B-1----:R-:W4:Y:S01]  /*00d0*/  LDG.E R2, desc[UR4][R2.64] ;  /* 0x0000000402027981 */ /* 0x002f22000c1e1900 */
[----:B--2---:R-:W-:-:S06]  /*00e0*/  IMAD.WIDE R4, R9, 0x4, R4 ;  /* 0x0000000409047825 */ /* 0x004fcc00078e0204 */
[----:B------:R-:W4:Y:S01]  /*00f0*/  LDG.E R5, desc[UR4][R4.64] ;  /* 0x0000000404057981 */ /* 0x000f22000c1e1900 */
[----:B---3--:R-:W-:-:S04]  /*0100*/  IMAD.WIDE R6, R9, 0x4, R6 ;  /* 0x0000000409067825 */ /* 0x008fc800078e0206 */
[----:B----4-:R-:W-:-:S05]  /*0110*/  FADD R9, R2, R5 ;  /* 0x0000000502097221 */ /* 0x010fca0000000000 */
[----:B------:R-:W-:Y:S01]  /*0120*/  STG.E desc[UR4][R6.64], R9 ;  /* 0x0000000906007986 */ /* 0x000fe2000c101904 */
[----:B------:R-:W-:Y:S05]  /*0130*/  EXIT ;  /* 0x000000000000794d */ /* 0x000fea0003800000 */
.L_x_0:
[----:B------:R-:W-:-:S00]  /*0140*/  BRA `(.L_x_0) ;  /* 0xfffffffc00fc7947 */ /* 0x000fc0000383ffff */
[----:B------:R-:W-:-:S00]  /*0150*/  NOP ;  /* 0x0000000000007918 */ /* 0x000fc00000000000 */
        /* <DEDUP_REMOVED lines=10> */
.L_x_1:


//--------------------- .nv.shared.reserved.0     --------------------------
	.section	.nv.shared.reserved.0,"aw",@nobits
	.weak		__nv_reservedSMEM_offset_0_alias
	.size		__nv_reservedSMEM_offset_0_alias, 0, 64
	.other		__nv_reservedSMEM_offset_0_alias,@"STO_CUDA_RESERVED_SHARED STV_DEFAULT"
__nv_reservedSMEM_offset_0_alias:
	.zero		0
	.zero		64


//--------------------- .nv.constant0._Z9vectorAddPfS_S_i --------------------------
	.section	.nv.constant0._Z9vectorAddPfS_S_i,"a",@progbits
	.sectionflags	@""
	.align	4
.nv.constant0._Z9vectorAddPfS_S_i:
	.zero		924


//--------------------- SYMBOLS --------------------------

	.type		.nv.reservedSmem.offset0,@object
	.size		.nv.reservedSmem.offset0,0x4
